//
// Generated by NVIDIA NVVM Compiler
//
// Compiler Build ID: CL-36424714
// Cuda compilation tools, release 13.0, V13.0.88
// Based on NVVM 20.0.0
//

.version 9.0
.target sm_100
.address_size 64

	// .globl	_Z12calculate_edPKfS0_liPff

.visible .entry _Z12calculate_edPKfS0_liPff(
	.param .u64 .ptr .align 1 _Z12calculate_edPKfS0_liPff_param_0,
	.param .u64 .ptr .align 1 _Z12calculate_edPKfS0_liPff_param_1,
	.param .u64 _Z12calculate_edPKfS0_liPff_param_2,
	.param .u32 _Z12calculate_edPKfS0_liPff_param_3,
	.param .u64 .ptr .align 1 _Z12calculate_edPKfS0_liPff_param_4,
	.param .f32 _Z12calculate_edPKfS0_liPff_param_5
)
{
	.reg .pred 	%p<8>;
	.reg .b32 	%r<20>;
	.reg .b32 	%f<9>;
	.reg .b64 	%rd<26>;

	ld.param.u64 	%rd10, [_Z12calculate_edPKfS0_liPff_param_0];
	ld.param.u64 	%rd11, [_Z12calculate_edPKfS0_liPff_param_1];
	ld.param.u64 	%rd12, [_Z12calculate_edPKfS0_liPff_param_2];
	ld.param.u32 	%r10, [_Z12calculate_edPKfS0_liPff_param_3];
	ld.param.u64 	%rd13, [_Z12calculate_edPKfS0_liPff_param_4];
	ld.param.f32 	%f3, [_Z12calculate_edPKfS0_liPff_param_5];
	cvta.to.global.u64 	%rd1, %rd13;
	mov.u32 	%r1, %ntid.x;
	mov.u32 	%r11, %ctaid.x;
	mov.u32 	%r12, %tid.x;
	mad.lo.s32 	%r17, %r1, %r11, %r12;
	cvt.s64.s32 	%rd24, %r17;
	setp.le.s64 	%p1, %rd12, %rd24;
	@%p1 bra 	$L__BB0_7;
	setp.gt.s32 	%p2, %r10, 0;
	mov.u32 	%r13, %nctaid.x;
	mul.lo.s32 	%r3, %r13, %r1;
	@%p2 bra 	$L__BB0_2;
	bra.uni 	$L__BB0_6;
$L__BB0_2:
	cvta.to.global.u64 	%rd3, %rd10;
	cvta.to.global.u64 	%rd4, %rd11;
$L__BB0_3:
	mul.lo.s32 	%r16, %r17, %r10;
	cvt.s64.s32 	%rd6, %r16;
	mov.f32 	%f8, 0f00000000;
	mov.b32 	%r18, 0;
$L__BB0_4:
	cvt.u64.u32 	%rd16, %r18;
	add.s64 	%rd17, %rd16, %rd6;
	shl.b64 	%rd18, %rd17, 2;
	add.s64 	%rd19, %rd3, %rd18;
	ld.global.f32 	%f5, [%rd19];
	mul.wide.u32 	%rd20, %r18, 4;
	add.s64 	%rd21, %rd4, %rd20;
	ld.global.f32 	%f6, [%rd21];
	sub.f32 	%f7, %f5, %f6;
	fma.rn.f32 	%f8, %f7, %f7, %f8;
	setp.leu.f32 	%p4, %f8, %f3;
	add.s32 	%r18, %r18, 1;
	setp.lt.s32 	%p5, %r18, %r10;
	and.pred  	%p6, %p4, %p5;
	@%p6 bra 	$L__BB0_4;
	shl.b64 	%rd22, %rd24, 2;
	add.s64 	%rd23, %rd1, %rd22;
	st.global.f32 	[%rd23], %f8;
	add.s32 	%r17, %r17, %r3;
	cvt.s64.s32 	%rd24, %r17;
	setp.gt.s64 	%p7, %rd12, %rd24;
	@%p7 bra 	$L__BB0_3;
	bra.uni 	$L__BB0_7;
$L__BB0_6:
	shl.b64 	%rd14, %rd24, 2;
	add.s64 	%rd15, %rd1, %rd14;
	mov.b32 	%r14, 0;
	st.global.u32 	[%rd15], %r14;
	add.s32 	%r17, %r17, %r3;
	cvt.s64.s32 	%rd24, %r17;
	setp.gt.s64 	%p3, %rd12, %rd24;
	@%p3 bra 	$L__BB0_6;
$L__BB0_7:
	ret;

}
	// .globl	_Z10collectbsfPfi
.visible .entry _Z10collectbsfPfi(
	.param .u64 .ptr .align 1 _Z10collectbsfPfi_param_0,
	.param .u32 _Z10collectbsfPfi_param_1
)
{
	.reg .pred 	%p<7>;
	.reg .b32 	%r<15>;
	.reg .b32 	%f<3>;
	.reg .b64 	%rd<9>;

	ld.param.u64 	%rd3, [_Z10collectbsfPfi_param_0];
	ld.param.u32 	%r7, [_Z10collectbsfPfi_param_1];
	cvta.to.global.u64 	%rd4, %rd3;
	mov.u32 	%r1, %tid.x;
	mov.u32 	%r8, %ctaid.x;
	mov.u32 	%r9, %ntid.x;
	mul.lo.s32 	%r10, %r8, %r9;
	add.s32 	%r11, %r10, %r1;
	mul.wide.u32 	%rd5, %r10, 4;
	add.s64 	%rd1, %rd4, %rd5;
	setp.ge.s32 	%p1, %r11, %r7;
	setp.lt.u32 	%p2, %r9, 2;
	or.pred  	%p3, %p1, %p2;
	@%p3 bra 	$L__BB1_6;
	shl.b32 	%r3, %r1, 1;
	mov.b32 	%r14, 1;
$L__BB1_2:
	mul.lo.s32 	%r5, %r3, %r14;
	setp.ge.u32 	%p4, %r5, %r9;
	@%p4 bra 	$L__BB1_5;
	mul.wide.u32 	%rd6, %r5, 4;
	add.s64 	%rd2, %rd1, %rd6;
	ld.global.f32 	%f2, [%rd2];
	add.s32 	%r13, %r5, %r14;
	mul.wide.u32 	%rd7, %r13, 4;
	add.s64 	%rd8, %rd1, %rd7;
	ld.global.f32 	%f1, [%rd8];
	setp.leu.f32 	%p5, %f2, %f1;
	@%p5 bra 	$L__BB1_5;
	st.global.f32 	[%rd2], %f1;
$L__BB1_5:
	bar.sync 	0;
	shl.b32 	%r14, %r14, 1;
	setp.lt.u32 	%p6, %r14, %r9;
	@%p6 bra 	$L__BB1_2;
$L__BB1_6:
	ret;

}


// ===== COMPILED SASS (sm_100) =====

	.target	sm_100

	.elftype	@"ET_EXEC"


//--------------------- .note.nv.tkinfo           --------------------------
	.section	.note.nv.tkinfo,"",@"SHT_NOTE"
	.sectionflags	@"SHF_NOTE_NV_TKINFO"
	.tkinfo
        /*0018*/ 	.word	0x00000002
        /*0030*/ 	.string	""
        /*0030*/ 	.string	"ptxas"
        /*0030*/ 	.string	"Cuda compilation tools, release 13.0, V13.0.88"
        /*0030*/ 	.string	"Build cuda_13.0.r13.0/compiler.36424714_0"
        /*0030*/ 	.string	"-arch sm_100 -m 64 "



//--------------------- .note.nv.cuinfo           --------------------------
	.section	.note.nv.cuinfo,"",@"SHT_NOTE"
	.sectionflags	@"SHF_NOTE_NV_CUINFO"
        /*0018*/ 	.short	0x0002
        /*001a*/ 	.short	0x0064
        /*001c*/ 	.short	0x0082
	.zero		2


//--------------------- .nv.info                  --------------------------
	.section	.nv.info,"",@"SHT_CUDA_INFO"
	.align	4


	//----- nvinfo : EIATTR_REGCOUNT
	.align		4
        /*0000*/ 	.byte	0x04, 0x2f
        /*0002*/ 	.short	(.L_1 - .L_0)
	.align		4
.L_0:
        /*0004*/ 	.word	index@(_Z12calculate_edPKfS0_liPff)
        /*0008*/ 	.word	0x00000012


	//----- nvinfo : EIATTR_FRAME_SIZE
	.align		4
.L_1:
        /*000c*/ 	.byte	0x04, 0x11
        /*000e*/ 	.short	(.L_3 - .L_2)
	.align		4
.L_2:
        /*0010*/ 	.word	index@(_Z12calculate_edPKfS0_liPff)
        /*0014*/ 	.word	0x00000000


	//----- nvinfo : EIATTR_REGCOUNT
	.align		4
.L_3:
        /*0018*/ 	.byte	0x04, 0x2f
        /*001a*/ 	.short	(.L_5 - .L_4)
	.align		4
.L_4:
        /*001c*/ 	.word	index@(_Z10collectbsfPfi)
        /*0020*/ 	.word	0x0000000c


	//----- nvinfo : EIATTR_FRAME_SIZE
	.align		4
.L_5:
        /*0024*/ 	.byte	0x04, 0x11
        /*0026*/ 	.short	(.L_7 - .L_6)
	.align		4
.L_6:
        /*0028*/ 	.word	index@(_Z10collectbsfPfi)
        /*002c*/ 	.word	0x00000000


	//----- nvinfo : EIATTR_MIN_STACK_SIZE
	.align		4
.L_7:
        /*0030*/ 	.byte	0x04, 0x12
        /*0032*/ 	.short	(.L_9 - .L_8)
	.align		4
.L_8:
        /*0034*/ 	.word	index@(_Z10collectbsfPfi)
        /*0038*/ 	.word	0x00000000


	//----- nvinfo : EIATTR_MIN_STACK_SIZE
	.align		4
.L_9:
        /*003c*/ 	.byte	0x04, 0x12
        /*003e*/ 	.short	(.L_11 - .L_10)
	.align		4
.L_10:
        /*0040*/ 	.word	index@(_Z12calculate_edPKfS0_liPff)
        /*0044*/ 	.word	0x00000000
.L_11:


//--------------------- .nv.compat                --------------------------
	.section	.nv.compat,"",@"SHT_CUDA_COMPAT_INFO"
	.align	4
        /*0000*/ 	.byte	0x02, 0x09, 0x00, 0x00, 0x02, 0x02, 0x01, 0x00, 0x02, 0x05, 0x05, 0x00, 0x03, 0x07, 0x01, 0x01
        /*0010*/ 	.byte	0x02, 0x03, 0x00, 0x00, 0x02, 0x06, 0x01, 0x00, 0x04, 0x0b, 0x08, 0x00, 0x09, 0x00, 0x00, 0x00
        /*0020*/ 	.byte	0x00, 0x00, 0x00, 0x00


//--------------------- .nv.info._Z10collectbsfPfi --------------------------
	.section	.nv.info._Z10collectbsfPfi,"",@"SHT_CUDA_INFO"
	.sectionflags	@""
	.align	4


	//----- nvinfo : EIATTR_CUDA_API_VERSION
	.align		4
        /*0000*/ 	.byte	0x04, 0x37
        /*0002*/ 	.short	(.L_13 - .L_12)
.L_12:
        /*0004*/ 	.word	0x00000082


	//----- nvinfo : EIATTR_KPARAM_INFO
	.align		4
.L_13:
        /*0008*/ 	.byte	0x04, 0x17
        /*000a*/ 	.short	(.L_15 - .L_14)
.L_14:
        /*000c*/ 	.word	0x00000000
        /*0010*/ 	.short	0x0001
        /*0012*/ 	.short	0x0008
        /*0014*/ 	.byte	0x00, 0xf0, 0x11, 0x00


	//----- nvinfo : EIATTR_KPARAM_INFO
	.align		4
.L_15:
        /*0018*/ 	.byte	0x04, 0x17
        /*001a*/ 	.short	(.L_17 - .L_16)
.L_16:
        /*001c*/ 	.word	0x00000000
        /*0020*/ 	.short	0x0000
        /*0022*/ 	.short	0x0000
        /*0024*/ 	.byte	0x00, 0xf5, 0x21, 0x00


	//----- nvinfo : EIATTR_SPARSE_MMA_MASK
	.align		4
.L_17:
        /*0028*/ 	.byte	0x03, 0x50
        /*002a*/ 	.short	0x0000


	//----- nvinfo : EIATTR_MAXREG_COUNT
	.align		4
        /*002c*/ 	.byte	0x03, 0x1b
        /*002e*/ 	.short	0x00ff


	//----- nvinfo : EIATTR_NUM_BARRIERS
	.align		4
        /*0030*/ 	.byte	0x02, 0x4c
        /*0032*/ 	.byte	0x01
	.zero		1


	//----- nvinfo : EIATTR_MERCURY_ISA_VERSION
	.align		4
        /*0034*/ 	.byte	0x03, 0x5f
        /*0036*/ 	.short	0x0101


	//----- nvinfo : EIATTR_VRC_CTA_INIT_COUNT
	.align		4
        /*0038*/ 	.byte	0x02, 0x4a
	.zero		1
	.zero		1


	//----- nvinfo : EIATTR_EXIT_INSTR_OFFSETS
	.align		4
        /*003c*/ 	.byte	0x04, 0x1c
        /*003e*/ 	.short	(.L_19 - .L_18)


	//   ....[0]....
.L_18:
        /*0040*/ 	.word	0x000000a0


	//   ....[1]....
        /*0044*/ 	.word	0x000001f0


	//----- nvinfo : EIATTR_CRS_STACK_SIZE
	.align		4
.L_19:
        /*0048*/ 	.byte	0x04, 0x1e
        /*004a*/ 	.short	(.L_21 - .L_20)
.L_20:
        /*004c*/ 	.word	0x00000000


	//----- nvinfo : EIATTR_CBANK_PARAM_SIZE
	.align		4
.L_21:
        /*0050*/ 	.byte	0x03, 0x19
        /*0052*/ 	.short	0x000c


	//----- nvinfo : EIATTR_PARAM_CBANK
	.align		4
        /*0054*/ 	.byte	0x04, 0x0a
        /*0056*/ 	.short	(.L_23 - .L_22)
	.align		4
.L_22:
        /*0058*/ 	.word	index@(.nv.constant0._Z10collectbsfPfi)
        /*005c*/ 	.short	0x0380
        /*005e*/ 	.short	0x000c


	//----- nvinfo : EIATTR_SW_WAR
	.align		4
.L_23:
        /*0060*/ 	.byte	0x04, 0x36
        /*0062*/ 	.short	(.L_25 - .L_24)
.L_24:
        /*0064*/ 	.word	0x00000008
.L_25:


//--------------------- .nv.info._Z12calculate_edPKfS0_liPff --------------------------
	.section	.nv.info._Z12calculate_edPKfS0_liPff,"",@"SHT_CUDA_INFO"
	.sectionflags	@""
	.align	4


	//----- nvinfo : EIATTR_CUDA_API_VERSION
	.align		4
        /*0000*/ 	.byte	0x04, 0x37
        /*0002*/ 	.short	(.L_27 - .L_26)
.L_26:
        /*0004*/ 	.word	0x00000082


	//----- nvinfo : EIATTR_KPARAM_INFO
	.align		4
.L_27:
        /*0008*/ 	.byte	0x04, 0x17
        /*000a*/ 	.short	(.L_29 - .L_28)
.L_28:
        /*000c*/ 	.word	0x00000000
        /*0010*/ 	.short	0x0005
        /*0012*/ 	.short	0x0028
        /*0014*/ 	.byte	0x00, 0xf0, 0x11, 0x00


	//----- nvinfo : EIATTR_KPARAM_INFO
	.align		4
.L_29:
        /*0018*/ 	.byte	0x04, 0x17
        /*001a*/ 	.short	(.L_31 - .L_30)
.L_30:
        /*001c*/ 	.word	0x00000000
        /*0020*/ 	.short	0x0004
        /*0022*/ 	.short	0x0020
        /*0024*/ 	.byte	0x00, 0xf5, 0x21, 0x00


	//----- nvinfo : EIATTR_KPARAM_INFO
	.align		4
.L_31:
        /*0028*/ 	.byte	0x04, 0x17
        /*002a*/ 	.short	(.L_33 - .L_32)
.L_32:
        /*002c*/ 	.word	0x00000000
        /*0030*/ 	.short	0x0003
        /*0032*/ 	.short	0x0018
        /*0034*/ 	.byte	0x00, 0xf0, 0x11, 0x00


	//----- nvinfo : EIATTR_KPARAM_INFO
	.align		4
.L_33:
        /*0038*/ 	.byte	0x04, 0x17
        /*003a*/ 	.short	(.L_35 - .L_34)
.L_34:
        /*003c*/ 	.word	0x00000000
        /*0040*/ 	.short	0x0002
        /*0042*/ 	.short	0x0010
        /*0044*/ 	.byte	0x00, 0xf0, 0x21, 0x00


	//----- nvinfo : EIATTR_KPARAM_INFO
	.align		4
.L_35:
        /*0048*/ 	.byte	0x04, 0x17
        /*004a*/ 	.short	(.L_37 - .L_36)
.L_36:
        /*004c*/ 	.word	0x00000000
        /*0050*/ 	.short	0x0001
        /*0052*/ 	.short	0x0008
        /*0054*/ 	.byte	0x00, 0xf5, 0x21, 0x00


	//----- nvinfo : EIATTR_KPARAM_INFO
	.align		4
.L_37:
        /*0058*/ 	.byte	0x04, 0x17
        /*005a*/ 	.short	(.L_39 - .L_38)
.L_38:
        /*005c*/ 	.word	0x00000000
        /*0060*/ 	.short	0x0000
        /*0062*/ 	.short	0x0000
        /*0064*/ 	.byte	0x00, 0xf5, 0x21, 0x00


	//----- nvinfo : EIATTR_SPARSE_MMA_MASK
	.align		4
.L_39:
        /*0068*/ 	.byte	0x03, 0x50
        /*006a*/ 	.short	0x0000


	//----- nvinfo : EIATTR_MAXREG_COUNT
	.align		4
        /*006c*/ 	.byte	0x03, 0x1b
        /*006e*/ 	.short	0x00ff


	//----- nvinfo : EIATTR_MERCURY_ISA_VERSION
	.align		4
        /*0070*/ 	.byte	0x03, 0x5f
        /*0072*/ 	.short	0x0101


	//----- nvinfo : EIATTR_VRC_CTA_INIT_COUNT
	.align		4
        /*0074*/ 	.byte	0x02, 0x4a
	.zero		1
	.zero		1


	//----- nvinfo : EIATTR_EXIT_INSTR_OFFSETS
	.align		4
        /*0078*/ 	.byte	0x04, 0x1c
        /*007a*/ 	.short	(.L_41 - .L_40)


	//   ....[0]....
.L_40:
        /*007c*/ 	.word	0x00000090


	//   ....[1]....
        /*0080*/ 	.word	0x000001e0


	//   ....[2]....
        /*0084*/ 	.word	0x000003f0


	//----- nvinfo : EIATTR_CRS_STACK_SIZE
	.align		4
.L_41:
        /*0088*/ 	.byte	0x04, 0x1e
        /*008a*/ 	.short	(.L_43 - .L_42)
.L_42:
        /*008c*/ 	.word	0x00000000


	//----- nvinfo : EIATTR_CBANK_PARAM_SIZE
	.align		4
.L_43:
        /*0090*/ 	.byte	0x03, 0x19
        /*0092*/ 	.short	0x002c


	//----- nvinfo : EIATTR_PARAM_CBANK
	.align		4
        /*0094*/ 	.byte	0x04, 0x0a
        /*0096*/ 	.short	(.L_45 - .L_44)
	.align		4
.L_44:
        /*0098*/ 	.word	index@(.nv.constant0._Z12calculate_edPKfS0_liPff)
        /*009c*/ 	.short	0x0380
        /*009e*/ 	.short	0x002c


	//----- nvinfo : EIATTR_SW_WAR
	.align		4
.L_45:
        /*00a0*/ 	.byte	0x04, 0x36
        /*00a2*/ 	.short	(.L_47 - .L_46)
.L_46:
        /*00a4*/ 	.word	0x00000008
.L_47:


//--------------------- .nv.callgraph             --------------------------
	.section	.nv.callgraph,"",@"SHT_CUDA_CALLGRAPH"
	.align	4
	.sectionentsize	8
	.align		4
        /*0000*/ 	.word	0x00000000
	.align		4
        /*0004*/ 	.word	0xffffffff
	.align		4
        /*0008*/ 	.word	0x00000000
	.align		4
        /*000c*/ 	.word	0xfffffffe
	.align		4
        /*0010*/ 	.word	0x00000000
	.align		4
        /*0014*/ 	.word	0xfffffffd
	.align		4
        /*0018*/ 	.word	0x00000000
	.align		4
        /*001c*/ 	.word	0xfffffffc


//--------------------- .text._Z10collectbsfPfi   --------------------------
	.section	.text._Z10collectbsfPfi,"ax",@progbits
	.align	128
        .global         _Z10collectbsfPfi
        .type           _Z10collectbsfPfi,@function
        .size           _Z10collectbsfPfi,(.L_x_9 - _Z10collectbsfPfi)
        .other          _Z10collectbsfPfi,@"STO_CUDA_ENTRY STV_DEFAULT"
_Z10collectbsfPfi:
.text._Z10collectbsfPfi:
[----:B------:R-:W-:Y:S01]  /*0000*/  LDC R1, c[0x0][0x37c] ;  /* 0x0000df00ff017b82 */ /* 0x000fe20000000800 */
[----:B------:R-:W0:Y:S07]  /*0010*/  S2R R0, SR_TID.X ;  /* 0x0000000000007919 */ /* 0x000e2e0000002100 */
[----:B------:R-:W1:Y:S01]  /*0020*/  S2UR UR4, SR_CTAID.X ;  /* 0x00000000000479c3 */ /* 0x000e620000002500 */
[----:B------:R-:W2:Y:S07]  /*0030*/  LDCU UR5, c[0x0][0x388] ;  /* 0x00007100ff0577ac */ /* 0x000eae0008000800 */
[----:B------:R-:W1:Y:S02]  /*0040*/  LDC R9, c[0x0][0x360] ;  /* 0x0000d800ff097b82 */ /* 0x000e640000000800 */
[C---:B-1----:R-:W-:Y:S01]  /*0050*/  IMAD R5, R9.reuse, UR4, RZ ;  /* 0x0000000409057c24 */ /* 0x042fe2000f8e02ff */
[----:B------:R-:W-:-:S04]  /*0060*/  ISETP.GE.U32.AND P0, PT, R9, 0x2, PT ;  /* 0x000000020900780c */ /* 0x000fc80003f06070 */
[----:B0-----:R-:W-:-:S04]  /*0070*/  IADD3 R2, PT, PT, R5, R0, RZ ;  /* 0x0000000005027210 */ /* 0x001fc80007ffe0ff */
[----:B--2---:R-:W-:Y:S02]  /*0080*/  ISETP.GE.OR P0, PT, R2, UR5, !P0 ;  /* 0x0000000502007c0c */ /* 0x004fe4000c706670 */
[----:B------:R-:W0:Y:S11]  /*0090*/  LDC.64 R2, c[0x0][0x380] ;  /* 0x0000e000ff027b82 */ /* 0x000e360000000a00 */
[----:B------:R-:W-:Y:S05]  /*00a0*/  @P0 EXIT ;  /* 0x000000000000094d */ /* 0x000fea0003800000 */
[----:B0-----:R-:W-:Y:S01]  /*00b0*/  IMAD.WIDE.U32 R2, R5, 0x4, R2 ;  /* 0x0000000405027825 */ /* 0x001fe200078e0002 */
[----:B------:R-:W-:Y:S01]  /*00c0*/  SHF.L.U32 R0, R0, 0x1, RZ ;  /* 0x0000000100007819 */ /* 0x000fe200000006ff */
[----:B------:R-:W0:Y:S01]  /*00d0*/  LDCU.64 UR6, c[0x0][0x358] ;  /* 0x00006b00ff0677ac */ /* 0x000e220008000a00 */
[----:B------:R-:W-:-:S05]  /*00e0*/  UMOV UR4, 0x1 ;  /* 0x0000000100047882 */ /* 0x000fca0000000000 */
.L_x_2:
[----:B-1----:R-:W-:Y:S01]  /*00f0*/  IMAD R6, R0, UR4, RZ ;  /* 0x0000000400067c24 */ /* 0x002fe2000f8e02ff */
[----:B------:R-:W-:Y:S04]  /*0100*/  BSSY.RECONVERGENT B0, `(.L_x_0) ;  /* 0x000000a000007945 */ /* 0x000fe80003800200 */
[----:B------:R-:W-:-:S13]  /*0110*/  ISETP.GE.U32.AND P0, PT, R6, R9, PT ;  /* 0x000000090600720c */ /* 0x000fda0003f06070 */
[----:B------:R-:W-:Y:S05]  /*0120*/  @P0 BRA `(.L_x_1) ;  /* 0x00000000001c0947 */ /* 0x000fea0003800000 */
[C---:B------:R-:W-:Y:S01]  /*0130*/  IADD3 R5, PT, PT, R6.reuse, UR4, RZ ;  /* 0x0000000406057c10 */ /* 0x040fe2000fffe0ff */
[----:B------:R-:W-:-:S04]  /*0140*/  IMAD.WIDE.U32 R6, R6, 0x4, R2 ;  /* 0x0000000406067825 */ /* 0x000fc800078e0002 */
[----:B------:R-:W-:Y:S01]  /*0150*/  IMAD.WIDE.U32 R4, R5, 0x4, R2 ;  /* 0x0000000405047825 */ /* 0x000fe200078e0002 */
[----:B0-----:R-:W2:Y:S05]  /*0160*/  LDG.E R8, desc[UR6][R6.64] ;  /* 0x0000000606087981 */ /* 0x001eaa000c1e1900 */
[----:B------:R-:W2:Y:S02]  /*0170*/  LDG.E R5, desc[UR6][R4.64] ;  /* 0x0000000604057981 */ /* 0x000ea4000c1e1900 */
[----:B--2---:R-:W-:-:S13]  /*0180*/  FSETP.GT.AND P0, PT, R8, R5, PT ;  /* 0x000000050800720b */ /* 0x004fda0003f04000 */
[----:B------:R1:W-:Y:S02]  /*0190*/  @P0 STG.E desc[UR6][R6.64], R5 ;  /* 0x0000000506000986 */ /* 0x0003e4000c101906 */
.L_x_1:
[----:B0-----:R-:W-:Y:S05]  /*01a0*/  BSYNC.RECONVERGENT B0 ;  /* 0x0000000000007941 */ /* 0x001fea0003800200 */
.L_x_0:
[----:B------:R-:W-:Y:S01]  /*01b0*/  USHF.L.U32 UR4, UR4, 0x1, URZ ;  /* 0x0000000104047899 */ /* 0x000fe200080006ff */
[----:B------:R-:W-:Y:S05]  /*01c0*/  BAR.SYNC.DEFER_BLOCKING 0x0 ;  /* 0x0000000000007b1d */ /* 0x000fea0000010000 */
[----:B------:R-:W-:-:S13]  /*01d0*/  ISETP.LE.U32.AND P0, PT, R9, UR4, PT ;  /* 0x0000000409007c0c */ /* 0x000fda000bf03070 */
[----:B------:R-:W-:Y:S05]  /*01e0*/  @!P0 BRA `(.L_x_2) ;  /* 0xfffffffc00c08947 */ /* 0x000fea000383ffff */
[----:B------:R-:W-:Y:S05]  /*01f0*/  EXIT ;  /* 0x000000000000794d */ /* 0x000fea0003800000 */
.L_x_3:
[----:B------:R-:W-:-:S00]  /*0200*/  BRA `(.L_x_3) ;  /* 0xfffffffc00fc7947 */ /* 0x000fc0000383ffff */
[----:B------:R-:W-:-:S00]  /*0210*/  NOP ;  /* 0x0000000000007918 */ /* 0x000fc00000000000 */
        /* <DEDUP_REMOVED lines=14> */
.L_x_9:


//--------------------- .text._Z12calculate_edPKfS0_liPff --------------------------
	.section	.text._Z12calculate_edPKfS0_liPff,"ax",@progbits
	.align	128
        .global         _Z12calculate_edPKfS0_liPff
        .type           _Z12calculate_edPKfS0_liPff,@function
        .size           _Z12calculate_edPKfS0_liPff,(.L_x_10 - _Z12calculate_edPKfS0_liPff)
        .other          _Z12calculate_edPKfS0_liPff,@"STO_CUDA_ENTRY STV_DEFAULT"
_Z12calculate_edPKfS0_liPff:
.text._Z12calculate_edPKfS0_liPff:
[----:B------:R-:W-:Y:S01]  /*0000*/  LDC R1, c[0x0][0x37c] ;  /* 0x0000df00ff017b82 */ /* 0x000fe20000000800 */
[----:B------:R-:W0:Y:S01]  /*0010*/  S2R R0, SR_CTAID.X ;  /* 0x0000000000007919 */ /* 0x000e220000002500 */
[----:B------:R-:W0:Y:S01]  /*0020*/  LDCU UR4, c[0x0][0x360] ;  /* 0x00006c00ff0477ac */ /* 0x000e220008000800 */
[----:B------:R-:W0:Y:S01]  /*0030*/  S2R R3, SR_TID.X ;  /* 0x0000000000037919 */ /* 0x000e220000002100 */
[----:B------:R-:W1:Y:S01]  /*0040*/  LDCU.64 UR8, c[0x0][0x390] ;  /* 0x00007200ff0877ac */ /* 0x000e620008000a00 */
[----:B0-----:R-:W-:-:S05]  /*0050*/  IMAD R0, R0, UR4, R3 ;  /* 0x0000000400007c24 */ /* 0x001fca000f8e0203 */
[----:B-1----:R-:W-:Y:S02]  /*0060*/  ISETP.GE.U32.AND P0, PT, R0, UR8, PT ;  /* 0x0000000800007c0c */ /* 0x002fe4000bf06070 */
[----:B------:R-:W-:-:S04]  /*0070*/  SHF.R.S32.HI R2, RZ, 0x1f, R0 ;  /* 0x0000001fff027819 */ /* 0x000fc80000011400 */
[----:B------:R-:W-:-:S13]  /*0080*/  ISETP.GE.AND.EX P0, PT, R2, UR9, PT, P0 ;  /* 0x0000000902007c0c */ /* 0x000fda000bf06300 */
[----:B------:R-:W-:Y:S05]  /*0090*/  @P0 EXIT ;  /* 0x000000000000094d */ /* 0x000fea0003800000 */
[----:B------:R-:W0:Y:S01]  /*00a0*/  LDCU UR10, c[0x0][0x398] ;  /* 0x00007300ff0a77ac */ /* 0x000e220008000800 */
[----:B------:R-:W-:Y:S02]  /*00b0*/  IMAD.MOV.U32 R13, RZ, RZ, R2 ;  /* 0x000000ffff0d7224 */ /* 0x000fe400078e0002 */
[----:B------:R-:W-:Y:S01]  /*00c0*/  IMAD.MOV.U32 R10, RZ, RZ, R0 ;  /* 0x000000ffff0a7224 */ /* 0x000fe200078e0000 */
[----:B------:R-:W1:Y:S01]  /*00d0*/  LDCU UR5, c[0x0][0x370] ;  /* 0x00006e00ff0577ac */ /* 0x000e620008000800 */
[----:B------:R-:W2:Y:S01]  /*00e0*/  LDCU.64 UR6, c[0x0][0x358] ;  /* 0x00006b00ff0677ac */ /* 0x000ea20008000a00 */
[----:B------:R-:W3:Y:S01]  /*00f0*/  LDCU UR11, c[0x0][0x3a8] ;  /* 0x00007500ff0b77ac */ /* 0x000ee20008000800 */
[----:B------:R-:W4:Y:S01]  /*0100*/  LDCU.64 UR14, c[0x0][0x380] ;  /* 0x00007000ff0e77ac */ /* 0x000f220008000a00 */
[----:B0-----:R-:W-:Y:S01]  /*0110*/  UISETP.GT.AND UP0, UPT, UR10, URZ, UPT ;  /* 0x000000ff0a00728c */ /* 0x001fe2000bf04270 */
[----:B------:R-:W0:Y:S01]  /*0120*/  LDCU.64 UR12, c[0x0][0x3a0] ;  /* 0x00007400ff0c77ac */ /* 0x000e220008000a00 */
[----:B-1----:R-:W-:-:S07]  /*0130*/  UIMAD UR4, UR4, UR5, URZ ;  /* 0x00000005040472a4 */ /* 0x002fce000f8e02ff */
[----:B--234-:R-:W-:Y:S05]  /*0140*/  BRA.U UP0, `(.L_x_4) ;  /* 0x0000000100287547 */ /* 0x01cfea000b800000 */
.L_x_5:
[----:B0-----:R-:W-:-:S04]  /*0150*/  LEA R2, P0, R10, UR12, 0x2 ;  /* 0x0000000c0a027c11 */ /* 0x001fc8000f8010ff */
[----:B------:R-:W-:Y:S01]  /*0160*/  LEA.HI.X R3, R10, UR13, R13, 0x2, P0 ;  /* 0x0000000d0a037c11 */ /* 0x000fe200080f140d */
[----:B------:R-:W-:-:S04]  /*0170*/  VIADD R10, R0, UR4 ;  /* 0x00000004000a7c36 */ /* 0x000fc80008000000 */
[----:B------:R1:W-:Y:S01]  /*0180*/  STG.E desc[UR6][R2.64], RZ ;  /* 0x000000ff02007986 */ /* 0x0003e2000c101906 */
[----:B------:R-:W-:Y:S01]  /*0190*/  ISETP.GE.U32.AND P0, PT, R10, UR8, PT ;  /* 0x000000080a007c0c */ /* 0x000fe2000bf06070 */
[--C-:B------:R-:W-:Y:S01]  /*01a0*/  IMAD.MOV.U32 R0, RZ, RZ, R10.reuse ;  /* 0x000000ffff007224 */ /* 0x100fe200078e000a */
[----:B------:R-:W-:-:S04]  /*01b0*/  SHF.R.S32.HI R13, RZ, 0x1f, R10 ;  /* 0x0000001fff0d7819 */ /* 0x000fc8000001140a */
[----:B------:R-:W-:-:S13]  /*01c0*/  ISETP.GE.AND.EX P0, PT, R13, UR9, PT, P0 ;  /* 0x000000090d007c0c */ /* 0x000fda000bf06300 */
[----:B-1----:R-:W-:Y:S05]  /*01d0*/  @!P0 BRA `(.L_x_5) ;  /* 0xfffffffc00dc8947 */ /* 0x002fea000383ffff */
[----:B------:R-:W-:Y:S05]  /*01e0*/  EXIT ;  /* 0x000000000000794d */ /* 0x000fea0003800000 */
.L_x_4:
[----:B------:R-:W1:Y:S01]  /*01f0*/  LDC R14, c[0x0][0x398] ;  /* 0x0000e600ff0e7b82 */ /* 0x000e620000000800 */
[----:B------:R-:W-:Y:S01]  /*0200*/  BSSY.RECONVERGENT B0, `(.L_x_6) ;  /* 0x0000013000007945 */ /* 0x000fe20003800200 */
[----:B------:R-:W-:Y:S02]  /*0210*/  IMAD.MOV.U32 R9, RZ, RZ, RZ ;  /* 0x000000ffff097224 */ /* 0x000fe400078e00ff */
[----:B------:R-:W-:-:S04]  /*0220*/  IMAD.MOV.U32 R11, RZ, RZ, RZ ;  /* 0x000000ffff0b7224 */ /* 0x000fc800078e00ff */
[----:B------:R-:W2:Y:S01]  /*0230*/  LDC.64 R2, c[0x0][0x388] ;  /* 0x0000e200ff027b82 */ /* 0x000ea20000000a00 */
[----:B-1----:R-:W-:-:S05]  /*0240*/  IMAD R12, R0, R14, RZ ;  /* 0x0000000e000c7224 */ /* 0x002fca00078e02ff */
[----:B------:R-:W-:-:S07]  /*0250*/  SHF.R.S32.HI R15, RZ, 0x1f, R12 ;  /* 0x0000001fff0f7819 */ /* 0x000fce000001140c */
.L_x_7:
[----:B------:R-:W-:Y:S01]  /*0260*/  IADD3 R7, P0, PT, R12, R11, RZ ;  /* 0x0000000b0c077210 */ /* 0x000fe20007f1e0ff */
[----:B--2---:R-:W-:-:S04]  /*0270*/  IMAD.WIDE.U32 R4, R11, 0x4, R2 ;  /* 0x000000040b047825 */ /* 0x004fc800078e0002 */
[----:B------:R-:W-:Y:S01]  /*0280*/  IMAD.X R8, RZ, RZ, R15, P0 ;  /* 0x000000ffff087224 */ /* 0x000fe200000e060f */
[C---:B------:R-:W-:Y:S01]  /*0290*/  LEA R6, P0, R7.reuse, UR14, 0x2 ;  /* 0x0000000e07067c11 */ /* 0x040fe2000f8010ff */
[----:B------:R-:W2:Y:S03]  /*02a0*/  LDG.E R5, desc[UR6][R4.64] ;  /* 0x0000000604057981 */ /* 0x000ea6000c1e1900 */
[----:B------:R-:W-:-:S05]  /*02b0*/  LEA.HI.X R7, R7, UR15, R8, 0x2, P0 ;  /* 0x0000000f07077c11 */ /* 0x000fca00080f1408 */
[----:B------:R-:W2:Y:S01]  /*02c0*/  LDG.E R6, desc[UR6][R6.64] ;  /* 0x0000000606067981 */ /* 0x000ea2000c1e1900 */
[----:B------:R-:W-:-:S05]  /*02d0*/  VIADD R11, R11, 0x1 ;  /* 0x000000010b0b7836 */ /* 0x000fca0000000000 */
[----:B------:R-:W-:Y:S01]  /*02e0*/  ISETP.GE.AND P0, PT, R11, R14, PT ;  /* 0x0000000e0b00720c */ /* 0x000fe20003f06270 */
[----:B--2---:R-:W-:-:S04]  /*02f0*/  FADD R8, R6, -R5 ;  /* 0x8000000506087221 */ /* 0x004fc80000000000 */
[----:B------:R-:W-:-:S05]  /*0300*/  FFMA R9, R8, R8, R9 ;  /* 0x0000000808097223 */ /* 0x000fca0000000009 */
[----:B------:R-:W-:-:S13]  /*0310*/  FSETP.LEU.AND P1, PT, R9, UR11, PT ;  /* 0x0000000b09007c0b */ /* 0x000fda000bf2b000 */
[----:B------:R-:W-:Y:S05]  /*0320*/  @!P0 BRA P1, `(.L_x_7) ;  /* 0xfffffffc00cc8947 */ /* 0x000fea000083ffff */
[----:B0-----:R-:W-:Y:S05]  /*0330*/  BSYNC.RECONVERGENT B0 ;  /* 0x0000000000007941 */ /* 0x001fea0003800200 */
.L_x_6:
[----:B------:R-:W0:Y:S01]  /*0340*/  LDCU.64 UR16, c[0x0][0x3a0] ;  /* 0x00007400ff1077ac */ /* 0x000e220008000a00 */
[----:B------:R-:W1:Y:S01]  /*0350*/  LDCU.64 UR18, c[0x0][0x390] ;  /* 0x00007200ff1277ac */ /* 0x000e620008000a00 */
[----:B0-----:R-:W-:-:S04]  /*0360*/  LEA R2, P0, R10, UR16, 0x2 ;  /* 0x000000100a027c11 */ /* 0x001fc8000f8010ff */
[----:B------:R-:W-:Y:S01]  /*0370*/  LEA.HI.X R3, R10, UR17, R13, 0x2, P0 ;  /* 0x000000110a037c11 */ /* 0x000fe200080f140d */
[----:B------:R-:W-:-:S04]  /*0380*/  VIADD R10, R0, UR4 ;  /* 0x00000004000a7c36 */ /* 0x000fc80008000000 */
[----:B------:R2:W-:Y:S01]  /*0390*/  STG.E desc[UR6][R2.64], R9 ;  /* 0x0000000902007986 */ /* 0x0005e2000c101906 */
[----:B-1----:R-:W-:Y:S01]  /*03a0*/  ISETP.GE.U32.AND P0, PT, R10, UR18, PT ;  /* 0x000000120a007c0c */ /* 0x002fe2000bf06070 */
[--C-:B------:R-:W-:Y:S01]  /*03b0*/  IMAD.MOV.U32 R0, RZ, RZ, R10.reuse ;  /* 0x000000ffff007224 */ /* 0x100fe200078e000a */
[----:B------:R-:W-:-:S04]  /*03c0*/  SHF.R.S32.HI R13, RZ, 0x1f, R10 ;  /* 0x0000001fff0d7819 */ /* 0x000fc8000001140a */
[----:B------:R-:W-:-:S13]  /*03d0*/  ISETP.GE.AND.EX P0, PT, R13, UR19, PT, P0 ;  /* 0x000000130d007c0c */ /* 0x000fda000bf06300 */
[----:B--2---:R-:W-:Y:S05]  /*03e0*/  @!P0 BRA `(.L_x_4) ;  /* 0xfffffffc00808947 */ /* 0x004fea000383ffff */
[----:B------:R-:W-:Y:S05]  /*03f0*/  EXIT ;  /* 0x000000000000794d */ /* 0x000fea0003800000 */
.L_x_8:
        /* <DEDUP_REMOVED lines=16> */
.L_x_10:


//--------------------- .nv.shared.reserved.0     --------------------------
	.section	.nv.shared.reserved.0,"aw",@nobits
	.weak		__nv_reservedSMEM_offset_0_alias
	.size		__nv_reservedSMEM_offset_0_alias, 0, 64
	.other		__nv_reservedSMEM_offset_0_alias,@"STO_CUDA_RESERVED_SHARED STV_DEFAULT"
__nv_reservedSMEM_offset_0_alias:
	.zero		0
	.zero		64


//--------------------- .nv.constant0._Z10collectbsfPfi --------------------------
	.section	.nv.constant0._Z10collectbsfPfi,"a",@progbits
	.sectionflags	@""
	.align	4
.nv.constant0._Z10collectbsfPfi:
	.zero		908


//--------------------- .nv.constant0._Z12calculate_edPKfS0_liPff --------------------------
	.section	.nv.constant0._Z12calculate_edPKfS0_liPff,"a",@progbits
	.sectionflags	@""
	.align	4
.nv.constant0._Z12calculate_edPKfS0_liPff:
	.zero		940


//--------------------- SYMBOLS --------------------------

	.type		.nv.reservedSmem.offset0,@object
	.size		.nv.reservedSmem.offset0,0x4
